	.headerflags	@"EF_CUDA_TEXMODE_UNIFIED EF_CUDA_64BIT_ADDRESS EF_CUDA_SM86 EF_CUDA_VIRTUAL_SM(EF_CUDA_SM86)"
	.elftype	@"ET_EXEC"


//--------------------- .nv.info                  --------------------------
	.section	.nv.info,"",@"SHT_CUDA_INFO"
	.align	4


	//----- nvinfo : EIATTR_REGCOUNT
	.align		4
        /*0000*/ 	.byte	0x04, 0x2f
        /*0002*/ 	.short	(.L_1 - .L_0)
	.align		4
.L_0:
        /*0004*/ 	.word	index@(triton_poi_fused__to_copy_mul_17)
        /*0008*/ 	.word	0x0000001e


	//----- nvinfo : EIATTR_MIN_STACK_SIZE
	.align		4
.L_1:
        /*000c*/ 	.byte	0x04, 0x12
        /*000e*/ 	.short	(.L_3 - .L_2)
	.align		4
.L_2:
        /*0010*/ 	.word	index@(triton_poi_fused__to_copy_mul_17)
        /*0014*/ 	.word	0x00000000


	//----- nvinfo : EIATTR_FRAME_SIZE
	.align		4
.L_3:
        /*0018*/ 	.byte	0x04, 0x11
        /*001a*/ 	.short	(.L_5 - .L_4)
	.align		4
.L_4:
        /*001c*/ 	.word	index@(triton_poi_fused__to_copy_mul_17)
        /*0020*/ 	.word	0x00000000


	//----- nvinfo : EIATTR_MIN_STACK_SIZE
	.align		4
.L_5:
        /*0024*/ 	.byte	0x04, 0x12
        /*0026*/ 	.short	(.L_7 - .L_6)
	.align		4
.L_6:
        /*0028*/ 	.word	index@(triton_poi_fused__to_copy_mul_17)
        /*002c*/ 	.word	0x00000000
.L_7:


//--------------------- .nv.info.triton_poi_fused__to_copy_mul_17 --------------------------
	.section	.nv.info.triton_poi_fused__to_copy_mul_17,"",@"SHT_CUDA_INFO"
	.sectionflags	@""
	.align	4


	//----- nvinfo : EIATTR_CUDA_API_VERSION
	.align		4
        /*0000*/ 	.byte	0x04, 0x37
        /*0002*/ 	.short	(.L_9 - .L_8)
.L_8:
        /*0004*/ 	.word	0x0000007c


	//----- nvinfo : EIATTR_SW2861232_WAR
	.align		4
.L_9:
        /*0008*/ 	.byte	0x01, 0x35
	.zero		2


	//----- nvinfo : EIATTR_PARAM_CBANK
	.align		4
        /*000c*/ 	.byte	0x04, 0x0a
        /*000e*/ 	.short	(.L_11 - .L_10)
	.align		4
.L_10:
        /*0010*/ 	.word	index@(.nv.constant0.triton_poi_fused__to_copy_mul_17)
        /*0014*/ 	.short	0x0160
        /*0016*/ 	.short	0x0030


	//----- nvinfo : EIATTR_CBANK_PARAM_SIZE
	.align		4
.L_11:
        /*0018*/ 	.byte	0x03, 0x19
        /*001a*/ 	.short	0x0030


	//----- nvinfo : EIATTR_KPARAM_INFO
	.align		4
        /*001c*/ 	.byte	0x04, 0x17
        /*001e*/ 	.short	(.L_13 - .L_12)
.L_12:
        /*0020*/ 	.word	0x00000000
        /*0024*/ 	.short	0x0005
        /*0026*/ 	.short	0x0028
        /*0028*/ 	.byte	0x00, 0xf4, 0x21, 0x00


	//----- nvinfo : EIATTR_KPARAM_INFO
	.align		4
.L_13:
        /*002c*/ 	.byte	0x04, 0x17
        /*002e*/ 	.short	(.L_15 - .L_14)
.L_14:
        /*0030*/ 	.word	0x00000000
        /*0034*/ 	.short	0x0004
        /*0036*/ 	.short	0x0020
        /*0038*/ 	.byte	0x00, 0xf0, 0x11, 0x00


	//----- nvinfo : EIATTR_KPARAM_INFO
	.align		4
.L_15:
        /*003c*/ 	.byte	0x04, 0x17
        /*003e*/ 	.short	(.L_17 - .L_16)
.L_16:
        /*0040*/ 	.word	0x00000000
        /*0044*/ 	.short	0x0003
        /*0046*/ 	.short	0x0018
        /*0048*/ 	.byte	0x00, 0xf4, 0x21, 0x00


	//----- nvinfo : EIATTR_KPARAM_INFO
	.align		4
.L_17:
        /*004c*/ 	.byte	0x04, 0x17
        /*004e*/ 	.short	(.L_19 - .L_18)
.L_18:
        /*0050*/ 	.word	0x00000000
        /*0054*/ 	.short	0x0002
        /*0056*/ 	.short	0x0010
        /*0058*/ 	.byte	0x00, 0xf4, 0x21, 0x00


	//----- nvinfo : EIATTR_KPARAM_INFO
	.align		4
.L_19:
        /*005c*/ 	.byte	0x04, 0x17
        /*005e*/ 	.short	(.L_21 - .L_20)
.L_20:
        /*0060*/ 	.word	0x00000000
        /*0064*/ 	.short	0x0001
        /*0066*/ 	.short	0x0008
        /*0068*/ 	.byte	0x00, 0xf4, 0x21, 0x00


	//----- nvinfo : EIATTR_KPARAM_INFO
	.align		4
.L_21:
        /*006c*/ 	.byte	0x04, 0x17
        /*006e*/ 	.short	(.L_23 - .L_22)
.L_22:
        /*0070*/ 	.word	0x00000000
        /*0074*/ 	.short	0x0000
        /*0076*/ 	.short	0x0000
        /*0078*/ 	.byte	0x00, 0xf4, 0x21, 0x00


	//----- nvinfo : EIATTR_MAXREG_COUNT
	.align		4
.L_23:
        /*007c*/ 	.byte	0x03, 0x1b
        /*007e*/ 	.short	0x00ff


	//----- nvinfo : EIATTR_EXIT_INSTR_OFFSETS
	.align		4
        /*0080*/ 	.byte	0x04, 0x1c
        /*0082*/ 	.short	(.L_25 - .L_24)


	//   ....[0]....
.L_24:
        /*0084*/ 	.word	0x000004e0


	//----- nvinfo : EIATTR_REQNTID
	.align		4
.L_25:
        /*0088*/ 	.byte	0x04, 0x10
        /*008a*/ 	.short	(.L_27 - .L_26)
.L_26:
        /*008c*/ 	.word	0x00000080
        /*0090*/ 	.word	0x00000001
        /*0094*/ 	.word	0x00000001
.L_27:


//--------------------- .nv.callgraph             --------------------------
	.section	.nv.callgraph,"",@"SHT_CUDA_CALLGRAPH"
	.align	4
	.sectionentsize	8
	.align		4
        /*0000*/ 	.word	0x00000000
	.align		4
        /*0004*/ 	.word	0xffffffff
	.align		4
        /*0008*/ 	.word	0x00000000
	.align		4
        /*000c*/ 	.word	0xfffffffe
	.align		4
        /*0010*/ 	.word	0x00000000
	.align		4
        /*0014*/ 	.word	0xfffffffd
	.align		4
        /*0018*/ 	.word	0x00000000
	.align		4
        /*001c*/ 	.word	0xfffffffc


//--------------------- .nv.rel.action            --------------------------
	.section	.nv.rel.action,"",@"SHT_CUDA_RELOCINFO"
	.align	8
	.sectionentsize	8
        /*0000*/ 	.byte	0x73, 0x00, 0x00, 0x00, 0x00, 0x00, 0x00, 0x00, 0x00, 0x00, 0x00, 0x11, 0x25, 0x00, 0x05, 0x36


//--------------------- .nv.constant0.triton_poi_fused__to_copy_mul_17 --------------------------
	.section	.nv.constant0.triton_poi_fused__to_copy_mul_17,"a",@progbits
	.sectionflags	@""
	.align	4
.nv.constant0.triton_poi_fused__to_copy_mul_17:
	.zero		400


//--------------------- .text.triton_poi_fused__to_copy_mul_17 --------------------------
	.section	.text.triton_poi_fused__to_copy_mul_17,"ax",@progbits
	.sectioninfo	@"SHI_REGISTERS=30"
	.align	128
        .global         triton_poi_fused__to_copy_mul_17
        .type           triton_poi_fused__to_copy_mul_17,@function
        .size           triton_poi_fused__to_copy_mul_17,(.L_x_1 - triton_poi_fused__to_copy_mul_17)
        .other          triton_poi_fused__to_copy_mul_17,@"STO_CUDA_ENTRY STV_DEFAULT"
triton_poi_fused__to_copy_mul_17:
.text.triton_poi_fused__to_copy_mul_17:
[----:B------:R-:W-:Y:S02]  /*0000*/  MOV R1, c[0x0][0x28] ;  /* 0x00000a0000017a02 */ /* 0x000fe40000000f00 */
[----:B------:R-:W0:Y:S01]  /*0010*/  S2R R0, SR_TID.X ;  /* 0x0000000000007919 */ /* 0x000e220000002100 */
[----:B------:R-:W-:Y:S01]  /*0020*/  ULDC.64 UR4, c[0x0][0x118] ;  /* 0x0000460000047ab9 */ /* 0x000fe20000000a00 */
[----:B------:R-:W-:Y:S02]  /*0030*/  MOV R12, 0x4 ;  /* 0x00000004000c7802 */ /* 0x000fe40000000f00 */
[----:B------:R-:W1:Y:S01]  /*0040*/  S2R R3, SR_CTAID.X ;  /* 0x0000000000037919 */ /* 0x000e620000002500 */
[----:B0-----:R-:W-:-:S04]  /*0050*/  SHF.L.U32 R0, R0, 0x3, RZ ;  /* 0x0000000300007819 */ /* 0x001fc800000006ff */
[----:B------:R-:W-:Y:S02]  /*0060*/  LOP3.LUT R0, R0, 0x3f8, RZ, 0xc0, !PT ;  /* 0x000003f800007812 */ /* 0x000fe400078ec0ff */
[----:B-1----:R-:W-:-:S03]  /*0070*/  SHF.R.S32.HI R9, RZ, 0x15, R3 ;  /* 0x00000015ff097819 */ /* 0x002fc60000011403 */
[----:B------:R-:W-:Y:S01]  /*0080*/  IMAD R0, R3, 0x400, R0 ;  /* 0x0000040003007824 */ /* 0x000fe200078e0200 */
[----:B------:R-:W-:-:S03]  /*0090*/  SGXT R9, R9, 0x1 ;  /* 0x000000010909781a */ /* 0x000fc60000000200 */
[----:B------:R-:W-:Y:S01]  /*00a0*/  IMAD.HI R2, R0, 0x2aaaaaab, RZ ;  /* 0x2aaaaaab00027827 */ /* 0x000fe200078e02ff */
[----:B------:R-:W-:-:S04]  /*00b0*/  LEA.HI R10, R9, R0, RZ, 0x6 ;  /* 0x00000000090a7211 */ /* 0x000fc800078f30ff */
[----:B------:R-:W-:Y:S02]  /*00c0*/  SHF.R.U32.HI R3, RZ, 0x1f, R2 ;  /* 0x0000001fff037819 */ /* 0x000fe40000011602 */
[----:B------:R-:W-:Y:S02]  /*00d0*/  SHF.R.S32.HI R6, RZ, 0x6, R10 ;  /* 0x00000006ff067819 */ /* 0x000fe4000001140a */
[CC--:B------:R-:W-:Y:S02]  /*00e0*/  LEA.HI.SX32 R5, R2.reuse, R3.reuse, 0x19 ;  /* 0x0000000302057211 */ /* 0x0c0fe400078fcaff */
[----:B------:R-:W-:Y:S01]  /*00f0*/  LEA.HI.SX32 R13, R2, R3, 0xd ;  /* 0x00000003020d7211 */ /* 0x000fe200078f6aff */
[----:B------:R-:W-:Y:S01]  /*0100*/  IMAD.HI R7, R6, 0x2aaaaaab, RZ ;  /* 0x2aaaaaab06077827 */ /* 0x000fe200078e02ff */
[----:B------:R-:W-:Y:S02]  /*0110*/  SHF.R.S32.HI R8, RZ, 0x1f, R5 ;  /* 0x0000001fff087819 */ /* 0x000fe40000011405 */
[----:B------:R-:W-:Y:S01]  /*0120*/  MOV R3, 0x2 ;  /* 0x0000000200037802 */ /* 0x000fe20000000f00 */
[----:B------:R-:W-:Y:S01]  /*0130*/  IMAD R4, R5, -0x300, R0 ;  /* 0xfffffd0005047824 */ /* 0x000fe200078e0200 */
[----:B------:R-:W-:-:S02]  /*0140*/  LEA.HI R11, R8, R5, RZ, 0xc ;  /* 0x00000005080b7211 */ /* 0x000fc400078f60ff */
[----:B------:R-:W-:Y:S01]  /*0150*/  SHF.R.U32.HI R8, RZ, 0x1, R7 ;  /* 0x00000001ff087819 */ /* 0x000fe20000011607 */
[----:B------:R-:W-:Y:S01]  /*0160*/  IMAD R4, R5, 0x900, R4 ;  /* 0x0000090005047824 */ /* 0x000fe200078e0204 */
[----:B------:R-:W-:Y:S02]  /*0170*/  LOP3.LUT R2, R11, 0xfffff000, RZ, 0xc0, !PT ;  /* 0xfffff0000b027812 */ /* 0x000fe400078ec0ff */
[----:B------:R-:W-:Y:S02]  /*0180*/  LEA.HI R7, R7, R8, RZ, 0x1 ;  /* 0x0000000807077211 */ /* 0x000fe400078f08ff */
[----:B------:R-:W-:Y:S01]  /*0190*/  IADD3 R4, R4, 0x300, RZ ;  /* 0x0000030004047810 */ /* 0x000fe20007ffe0ff */
[----:B------:R-:W-:Y:S02]  /*01a0*/  IMAD.IADD R8, R5, 0x1, -R2 ;  /* 0x0000000105087824 */ /* 0x000fe400078e0a02 */
[----:B------:R-:W-:Y:S02]  /*01b0*/  IMAD R2, R7, -0xc, R6 ;  /* 0xfffffff407027824 */ /* 0x000fe400078e0206 */
[----:B------:R-:W-:Y:S01]  /*01c0*/  IMAD R13, R13, 0xc000, R8 ;  /* 0x0000c0000d0d7824 */ /* 0x000fe200078e0208 */
[----:B------:R-:W-:Y:S01]  /*01d0*/  IADD3 R8, R0, 0x4, RZ ;  /* 0x0000000400087810 */ /* 0x000fe20007ffe0ff */
[----:B------:R-:W-:Y:S01]  /*01e0*/  IMAD.WIDE R4, R4, R3, c[0x0][0x160] ;  /* 0x0000580004047625 */ /* 0x000fe200078e0203 */
[----:B------:R-:W-:-:S03]  /*01f0*/  LOP3.LUT R11, R10, 0xffffffc0, RZ, 0xc0, !PT ;  /* 0xffffffc00a0b7812 */ /* 0x000fc600078ec0ff */
[----:B------:R-:W-:Y:S01]  /*0200*/  IMAD R13, R2, 0x1000, R13 ;  /* 0x00001000020d7824 */ /* 0x000fe200078e020d */
[----:B------:R-:W-:Y:S01]  /*0210*/  LEA.HI R2, R9, R8, RZ, 0x6 ;  /* 0x0000000809027211 */ /* 0x000fe200078f30ff */
[----:B------:R-:W2:Y:S01]  /*0220*/  LDG.E.128 R4, [R4.64] ;  /* 0x0000000404047981 */ /* 0x000ea2000c1e1d00 */
[----:B------:R-:W-:Y:S01]  /*0230*/  IADD3 R9, R0, -R11, RZ ;  /* 0x8000000b00097210 */ /* 0x000fe20007ffe0ff */
[----:B------:R-:W-:Y:S01]  /*0240*/  IMAD.WIDE R16, R13, R12, c[0x0][0x168] ;  /* 0x00005a000d107625 */ /* 0x000fe200078e020c */
[----:B------:R-:W-:-:S04]  /*0250*/  LOP3.LUT R11, R2, 0xffffffc0, RZ, 0xc0, !PT ;  /* 0xffffffc0020b7812 */ /* 0x000fc800078ec0ff */
[----:B------:R-:W3:Y:S01]  /*0260*/  LDG.E.EL R2, [R16.64] ;  /* 0x0000000410027981 */ /* 0x000ee2000c2e1900 */
[----:B------:R-:W-:Y:S02]  /*0270*/  IMAD.IADD R11, R8, 0x1, -R11 ;  /* 0x00000001080b7824 */ /* 0x000fe400078e0a0b */
[----:B------:R-:W-:-:S04]  /*0280*/  IMAD.WIDE R8, R9, R12, c[0x0][0x170] ;  /* 0x00005c0009087625 */ /* 0x000fc800078e020c */
[----:B------:R-:W-:Y:S02]  /*0290*/  IMAD.WIDE R12, R11, R12, c[0x0][0x170] ;  /* 0x00005c000b0c7625 */ /* 0x000fe400078e020c */
[----:B------:R-:W4:Y:S04]  /*02a0*/  LDG.E.EL.128 R8, [R8.64] ;  /* 0x0000000408087981 */ /* 0x000f28000c2e1d00 */
[----:B------:R-:W5:Y:S01]  /*02b0*/  LDG.E.EL.128 R12, [R12.64] ;  /* 0x000000040c0c7981 */ /* 0x000f62000c2e1d00 */
[C---:B--2---:R-:W-:Y:S01]  /*02c0*/  PRMT R18, R4.reuse, 0x7632, R18 ;  /* 0x0000763204127816 */ /* 0x044fe20000000012 */
[C---:B------:R-:W-:Y:S01]  /*02d0*/  IMAD.U32 R21, R5.reuse, 0x10000, RZ ;  /* 0x0001000005157824 */ /* 0x040fe200078e00ff */
[----:B------:R-:W-:Y:S02]  /*02e0*/  SHF.L.U32 R19, R4, 0x10, RZ ;  /* 0x0000001004137819 */ /* 0x000fe400000006ff */
[----:B------:R-:W-:Y:S01]  /*02f0*/  PRMT R4, R5, 0x7632, R4 ;  /* 0x0000763205047816 */ /* 0x000fe20000000004 */
[----:B------:R-:W-:Y:S01]  /*0300*/  IMAD.U32 R5, R18, 0x10000, RZ ;  /* 0x0001000012057824 */ /* 0x000fe200078e00ff */
[----:B------:R-:W-:Y:S01]  /*0310*/  PRMT R20, R6, 0x7632, R20 ;  /* 0x0000763206147816 */ /* 0x000fe20000000014 */
[----:B---3--:R-:W-:Y:S01]  /*0320*/  FMUL R21, R2, R21 ;  /* 0x0000001502157220 */ /* 0x008fe20000400000 */
[----:B------:R-:W-:Y:S01]  /*0330*/  SHF.L.U32 R17, R6, 0x10, RZ ;  /* 0x0000001006117819 */ /* 0x000fe200000006ff */
[----:B------:R-:W-:Y:S01]  /*0340*/  FMUL R19, R2, R19 ;  /* 0x0000001302137220 */ /* 0x000fe20000400000 */
[----:B------:R-:W-:-:S02]  /*0350*/  PRMT R6, R7, 0x7632, R6 ;  /* 0x0000763207067816 */ /* 0x000fc40000000006 */
[----:B------:R-:W-:Y:S01]  /*0360*/  SHF.L.U32 R25, R7, 0x10, RZ ;  /* 0x0000001007197819 */ /* 0x000fe200000006ff */
[----:B------:R-:W-:Y:S01]  /*0370*/  IMAD.U32 R7, R4, 0x10000, RZ ;  /* 0x0001000004077824 */ /* 0x000fe200078e00ff */
[----:B------:R-:W-:Y:S01]  /*0380*/  SHF.L.U32 R23, R20, 0x10, RZ ;  /* 0x0000001014177819 */ /* 0x000fe200000006ff */
[----:B------:R-:W-:Y:S01]  /*0390*/  IMAD.U32 R27, R6, 0x10000, RZ ;  /* 0x00010000061b7824 */ /* 0x000fe200078e00ff */
[C---:B------:R-:W-:Y:S01]  /*03a0*/  FMUL R4, R2.reuse, R5 ;  /* 0x0000000502047220 */ /* 0x040fe20000400000 */
[C---:B------:R-:W-:Y:S01]  /*03b0*/  FMUL R6, R2.reuse, R7 ;  /* 0x0000000702067220 */ /* 0x040fe20000400000 */
[C---:B------:R-:W-:Y:S01]  /*03c0*/  FMUL R17, R2.reuse, R17 ;  /* 0x0000001102117220 */ /* 0x040fe20000400000 */
[C---:B------:R-:W-:Y:S01]  /*03d0*/  FMUL R16, R2.reuse, R23 ;  /* 0x0000001702107220 */ /* 0x040fe20000400000 */
[C---:B------:R-:W-:Y:S01]  /*03e0*/  FMUL R18, R2.reuse, R27 ;  /* 0x0000001b02127220 */ /* 0x040fe20000400000 */
[----:B------:R-:W-:Y:S01]  /*03f0*/  FMUL R25, R2, R25 ;  /* 0x0000001902197220 */ /* 0x000fe20000400000 */
[----:B----4-:R-:W-:Y:S01]  /*0400*/  FMUL R5, R10, R21 ;  /* 0x000000150a057220 */ /* 0x010fe20000400000 */
[----:B------:R-:W-:Y:S01]  /*0410*/  FMUL R6, R11, R6 ;  /* 0x000000060b067220 */ /* 0x000fe20000400000 */
[----:B------:R-:W-:Y:S01]  /*0420*/  FMUL R8, R8, R19 ;  /* 0x0000001308087220 */ /* 0x000fe20000400000 */
[----:B------:R-:W-:Y:S01]  /*0430*/  FMUL R9, R9, R4 ;  /* 0x0000000409097220 */ /* 0x000fe20000400000 */
[----:B-----5:R-:W-:Y:S01]  /*0440*/  FMUL R12, R12, R17 ;  /* 0x000000110c0c7220 */ /* 0x020fe20000400000 */
[----:B------:R-:W-:Y:S01]  /*0450*/  FMUL R13, R13, R16 ;  /* 0x000000100d0d7220 */ /* 0x000fe20000400000 */
[----:B------:R-:W-:Y:S01]  /*0460*/  FMUL R7, R14, R25 ;  /* 0x000000190e077220 */ /* 0x000fe20000400000 */
[----:B------:R-:W-:Y:S01]  /*0470*/  FMUL R18, R15, R18 ;  /* 0x000000120f127220 */ /* 0x000fe20000400000 */
[----:B------:R-:W-:Y:S01]  /*0480*/  F2FP.BF16.PACK_AB R5, R6, R5 ;  /* 0x000000050605723e */ /* 0x000fe200000010ff */
[----:B------:R-:W-:Y:S01]  /*0490*/  IMAD.WIDE R2, R0, R3, c[0x0][0x178] ;  /* 0x00005e0000027625 */ /* 0x000fe200078e0203 */
[----:B------:R-:W-:-:S02]  /*04a0*/  F2FP.BF16.PACK_AB R4, R9, R8 ;  /* 0x000000080904723e */ /* 0x000fc400000010ff */
[----:B------:R-:W-:Y:S02]  /*04b0*/  F2FP.BF16.PACK_AB R6, R13, R12 ;  /* 0x0000000c0d06723e */ /* 0x000fe400000010ff */
[----:B------:R-:W-:-:S05]  /*04c0*/  F2FP.BF16.PACK_AB R7, R18, R7 ;  /* 0x000000071207723e */ /* 0x000fca00000010ff */
[----:B------:R-:W-:Y:S01]  /*04d0*/  STG.E.128 [R2.64], R4 ;  /* 0x0000000402007986 */ /* 0x000fe2000c101d04 */
[----:B------:R-:W-:Y:S05]  /*04e0*/  EXIT ;  /* 0x000000000000794d */ /* 0x000fea0003800000 */
.L_x_0:
[----:B------:R-:W-:-:S00]  /*04f0*/  BRA `(.L_x_0) ;  /* 0xfffffff000007947 */ /* 0x000fc0000383ffff */
[----:B------:R-:W-:-:S00]  /*0500*/  NOP ;  /* 0x0000000000007918 */ /* 0x000fc00000000000 */
[----:B------:R-:W-:-:S00]  /*0510*/  NOP ;  /* 0x0000000000007918 */ /* 0x000fc00000000000 */
[----:B------:R-:W-:-:S00]  /*0520*/  NOP ;  /* 0x0000000000007918 */ /* 0x000fc00000000000 */
[----:B------:R-:W-:-:S00]  /*0530*/  NOP ;  /* 0x0000000000007918 */ /* 0x000fc00000000000 */
[----:B------:R-:W-:-:S00]  /*0540*/  NOP ;  /* 0x0000000000007918 */ /* 0x000fc00000000000 */
[----:B------:R-:W-:-:S00]  /*0550*/  NOP ;  /* 0x0000000000007918 */ /* 0x000fc00000000000 */
[----:B------:R-:W-:-:S00]  /*0560*/  NOP ;  /* 0x0000000000007918 */ /* 0x000fc00000000000 */
[----:B------:R-:W-:-:S00]  /*0570*/  NOP ;  /* 0x0000000000007918 */ /* 0x000fc00000000000 */
.L_x_1:
